//
// Generated by NVIDIA NVVM Compiler
//
// Compiler Build ID: CL-36424714
// Cuda compilation tools, release 13.0, V13.0.88
// Based on NVVM 20.0.0
//

.version 9.0
.target sm_100
.address_size 64

	// .globl	_ZN3cub18CUB_300001_SM_10006detail11EmptyKernelIvEEvv
.global .align 1 .b8 _ZN41_INTERNAL_d57ea71b_4_k_cu_c26b8d35_3929514cuda3std3__45__cpo5beginE[1];
.global .align 1 .b8 _ZN41_INTERNAL_d57ea71b_4_k_cu_c26b8d35_3929514cuda3std3__45__cpo3endE[1];
.global .align 1 .b8 _ZN41_INTERNAL_d57ea71b_4_k_cu_c26b8d35_3929514cuda3std3__45__cpo6cbeginE[1];
.global .align 1 .b8 _ZN41_INTERNAL_d57ea71b_4_k_cu_c26b8d35_3929514cuda3std3__45__cpo4cendE[1];
.global .align 1 .b8 _ZN41_INTERNAL_d57ea71b_4_k_cu_c26b8d35_3929514cuda3std3__45__cpo6rbeginE[1];
.global .align 1 .b8 _ZN41_INTERNAL_d57ea71b_4_k_cu_c26b8d35_3929514cuda3std3__45__cpo4rendE[1];
.global .align 1 .b8 _ZN41_INTERNAL_d57ea71b_4_k_cu_c26b8d35_3929514cuda3std3__45__cpo7crbeginE[1];
.global .align 1 .b8 _ZN41_INTERNAL_d57ea71b_4_k_cu_c26b8d35_3929514cuda3std3__45__cpo5crendE[1];
.global .align 1 .b8 _ZN41_INTERNAL_d57ea71b_4_k_cu_c26b8d35_3929514cuda3std3__443_GLOBAL__N__d57ea71b_4_k_cu_c26b8d35_3929516ignoreE[1];
.global .align 1 .b8 _ZN41_INTERNAL_d57ea71b_4_k_cu_c26b8d35_3929514cuda3std3__419piecewise_constructE[1];
.global .align 1 .b8 _ZN41_INTERNAL_d57ea71b_4_k_cu_c26b8d35_3929514cuda3std3__48in_placeE[1];
.global .align 1 .b8 _ZN41_INTERNAL_d57ea71b_4_k_cu_c26b8d35_3929514cuda3std3__420unreachable_sentinelE[1];
.global .align 1 .b8 _ZN41_INTERNAL_d57ea71b_4_k_cu_c26b8d35_3929514cuda3std3__47nulloptE[1];
.global .align 1 .b8 _ZN41_INTERNAL_d57ea71b_4_k_cu_c26b8d35_3929514cuda3std3__48unexpectE[1];
.global .align 1 .b8 _ZN41_INTERNAL_d57ea71b_4_k_cu_c26b8d35_3929514cuda3std6ranges3__45__cpo4swapE[1];
.global .align 1 .b8 _ZN41_INTERNAL_d57ea71b_4_k_cu_c26b8d35_3929514cuda3std6ranges3__45__cpo9iter_moveE[1];
.global .align 1 .b8 _ZN41_INTERNAL_d57ea71b_4_k_cu_c26b8d35_3929514cuda3std6ranges3__45__cpo5beginE[1];
.global .align 1 .b8 _ZN41_INTERNAL_d57ea71b_4_k_cu_c26b8d35_3929514cuda3std6ranges3__45__cpo3endE[1];
.global .align 1 .b8 _ZN41_INTERNAL_d57ea71b_4_k_cu_c26b8d35_3929514cuda3std6ranges3__45__cpo6cbeginE[1];
.global .align 1 .b8 _ZN41_INTERNAL_d57ea71b_4_k_cu_c26b8d35_3929514cuda3std6ranges3__45__cpo4cendE[1];
.global .align 1 .b8 _ZN41_INTERNAL_d57ea71b_4_k_cu_c26b8d35_3929514cuda3std6ranges3__45__cpo7advanceE[1];
.global .align 1 .b8 _ZN41_INTERNAL_d57ea71b_4_k_cu_c26b8d35_3929514cuda3std6ranges3__45__cpo9iter_swapE[1];
.global .align 1 .b8 _ZN41_INTERNAL_d57ea71b_4_k_cu_c26b8d35_3929514cuda3std6ranges3__45__cpo4nextE[1];
.global .align 1 .b8 _ZN41_INTERNAL_d57ea71b_4_k_cu_c26b8d35_3929514cuda3std6ranges3__45__cpo4prevE[1];
.global .align 1 .b8 _ZN41_INTERNAL_d57ea71b_4_k_cu_c26b8d35_3929514cuda3std6ranges3__45__cpo4dataE[1];
.global .align 1 .b8 _ZN41_INTERNAL_d57ea71b_4_k_cu_c26b8d35_3929514cuda3std6ranges3__45__cpo5cdataE[1];
.global .align 1 .b8 _ZN41_INTERNAL_d57ea71b_4_k_cu_c26b8d35_3929514cuda3std6ranges3__45__cpo4sizeE[1];
.global .align 1 .b8 _ZN41_INTERNAL_d57ea71b_4_k_cu_c26b8d35_3929514cuda3std6ranges3__45__cpo5ssizeE[1];
.global .align 1 .b8 _ZN41_INTERNAL_d57ea71b_4_k_cu_c26b8d35_3929514cuda3std6ranges3__45__cpo8distanceE[1];
.global .align 1 .b8 _ZN41_INTERNAL_d57ea71b_4_k_cu_c26b8d35_3929516thrust24THRUST_300001_SM_1000_NS8cuda_cub3parE[1];
.global .align 1 .b8 _ZN41_INTERNAL_d57ea71b_4_k_cu_c26b8d35_3929516thrust24THRUST_300001_SM_1000_NS8cuda_cub10par_nosyncE[1];
.global .align 1 .b8 _ZN41_INTERNAL_d57ea71b_4_k_cu_c26b8d35_3929516thrust24THRUST_300001_SM_1000_NS6system6detail10sequential3seqE[1];
.global .align 1 .b8 _ZN41_INTERNAL_d57ea71b_4_k_cu_c26b8d35_3929516thrust24THRUST_300001_SM_1000_NS6system3cpp3parE[1];
.global .align 1 .b8 _ZN41_INTERNAL_d57ea71b_4_k_cu_c26b8d35_3929516thrust24THRUST_300001_SM_1000_NS12placeholders2_1E[1];
.global .align 1 .b8 _ZN41_INTERNAL_d57ea71b_4_k_cu_c26b8d35_3929516thrust24THRUST_300001_SM_1000_NS12placeholders2_2E[1];
.global .align 1 .b8 _ZN41_INTERNAL_d57ea71b_4_k_cu_c26b8d35_3929516thrust24THRUST_300001_SM_1000_NS12placeholders2_3E[1];
.global .align 1 .b8 _ZN41_INTERNAL_d57ea71b_4_k_cu_c26b8d35_3929516thrust24THRUST_300001_SM_1000_NS12placeholders2_4E[1];
.global .align 1 .b8 _ZN41_INTERNAL_d57ea71b_4_k_cu_c26b8d35_3929516thrust24THRUST_300001_SM_1000_NS12placeholders2_5E[1];
.global .align 1 .b8 _ZN41_INTERNAL_d57ea71b_4_k_cu_c26b8d35_3929516thrust24THRUST_300001_SM_1000_NS12placeholders2_6E[1];
.global .align 1 .b8 _ZN41_INTERNAL_d57ea71b_4_k_cu_c26b8d35_3929516thrust24THRUST_300001_SM_1000_NS12placeholders2_7E[1];
.global .align 1 .b8 _ZN41_INTERNAL_d57ea71b_4_k_cu_c26b8d35_3929516thrust24THRUST_300001_SM_1000_NS12placeholders2_8E[1];
.global .align 1 .b8 _ZN41_INTERNAL_d57ea71b_4_k_cu_c26b8d35_3929516thrust24THRUST_300001_SM_1000_NS12placeholders2_9E[1];
.global .align 1 .b8 _ZN41_INTERNAL_d57ea71b_4_k_cu_c26b8d35_3929516thrust24THRUST_300001_SM_1000_NS12placeholders3_10E[1];
.global .align 1 .b8 _ZN41_INTERNAL_d57ea71b_4_k_cu_c26b8d35_3929516thrust24THRUST_300001_SM_1000_NS3seqE[1];
.global .align 1 .b8 _ZN41_INTERNAL_d57ea71b_4_k_cu_c26b8d35_3929516thrust24THRUST_300001_SM_1000_NS6deviceE[1];

.visible .entry _ZN3cub18CUB_300001_SM_10006detail11EmptyKernelIvEEvv()
{


	ret;

}


// ===== COMPILED SASS (sm_100) =====

	.target	sm_100

	.elftype	@"ET_EXEC"


//--------------------- .note.nv.tkinfo           --------------------------
	.section	.note.nv.tkinfo,"",@"SHT_NOTE"
	.sectionflags	@"SHF_NOTE_NV_TKINFO"
	.tkinfo
        /*0018*/ 	.word	0x00000002
        /*0030*/ 	.string	""
        /*0030*/ 	.string	"ptxas"
        /*0030*/ 	.string	"Cuda compilation tools, release 13.0, V13.0.88"
        /*0030*/ 	.string	"Build cuda_13.0.r13.0/compiler.36424714_0"
        /*0030*/ 	.string	"-arch sm_100 -m 64 "



//--------------------- .note.nv.cuinfo           --------------------------
	.section	.note.nv.cuinfo,"",@"SHT_NOTE"
	.sectionflags	@"SHF_NOTE_NV_CUINFO"
        /*0018*/ 	.short	0x0002
        /*001a*/ 	.short	0x0064
        /*001c*/ 	.short	0x0082
	.zero		2


//--------------------- .nv.info                  --------------------------
	.section	.nv.info,"",@"SHT_CUDA_INFO"
	.align	4


	//----- nvinfo : EIATTR_REGCOUNT
	.align		4
        /*0000*/ 	.byte	0x04, 0x2f
        /*0002*/ 	.short	(.L_46 - .L_45)
	.align		4
.L_45:
        /*0004*/ 	.word	index@(_ZN3cub18CUB_300001_SM_10006detail11EmptyKernelIvEEvv)
        /*0008*/ 	.word	0x00000004


	//----- nvinfo : EIATTR_FRAME_SIZE
	.align		4
.L_46:
        /*000c*/ 	.byte	0x04, 0x11
        /*000e*/ 	.short	(.L_48 - .L_47)
	.align		4
.L_47:
        /*0010*/ 	.word	index@(_ZN3cub18CUB_300001_SM_10006detail11EmptyKernelIvEEvv)
        /*0014*/ 	.word	0x00000000


	//----- nvinfo : EIATTR_MIN_STACK_SIZE
	.align		4
.L_48:
        /*0018*/ 	.byte	0x04, 0x12
        /*001a*/ 	.short	(.L_50 - .L_49)
	.align		4
.L_49:
        /*001c*/ 	.word	index@(_ZN3cub18CUB_300001_SM_10006detail11EmptyKernelIvEEvv)
        /*0020*/ 	.word	0x00000000
.L_50:


//--------------------- .nv.compat                --------------------------
	.section	.nv.compat,"",@"SHT_CUDA_COMPAT_INFO"
	.align	4
        /*0000*/ 	.byte	0x02, 0x09, 0x00, 0x00, 0x02, 0x02, 0x01, 0x00, 0x02, 0x05, 0x05, 0x00, 0x03, 0x07, 0x01, 0x01
        /*0010*/ 	.byte	0x02, 0x03, 0x00, 0x00, 0x02, 0x06, 0x01, 0x00, 0x04, 0x0b, 0x08, 0x00, 0x09, 0x00, 0x00, 0x00
        /*0020*/ 	.byte	0x00, 0x00, 0x00, 0x00


//--------------------- .nv.info._ZN3cub18CUB_300001_SM_10006detail11EmptyKernelIvEEvv --------------------------
	.section	.nv.info._ZN3cub18CUB_300001_SM_10006detail11EmptyKernelIvEEvv,"",@"SHT_CUDA_INFO"
	.sectionflags	@""
	.align	4


	//----- nvinfo : EIATTR_CUDA_API_VERSION
	.align		4
        /*0000*/ 	.byte	0x04, 0x37
        /*0002*/ 	.short	(.L_52 - .L_51)
.L_51:
        /*0004*/ 	.word	0x00000082


	//----- nvinfo : EIATTR_SPARSE_MMA_MASK
	.align		4
.L_52:
        /*0008*/ 	.byte	0x03, 0x50
        /*000a*/ 	.short	0x0000


	//----- nvinfo : EIATTR_MAXREG_COUNT
	.align		4
        /*000c*/ 	.byte	0x03, 0x1b
        /*000e*/ 	.short	0x00ff


	//----- nvinfo : EIATTR_MERCURY_ISA_VERSION
	.align		4
        /*0010*/ 	.byte	0x03, 0x5f
        /*0012*/ 	.short	0x0101


	//----- nvinfo : EIATTR_VRC_CTA_INIT_COUNT
	.align		4
        /*0014*/ 	.byte	0x02, 0x4a
	.zero		1
	.zero		1


	//----- nvinfo : EIATTR_EXIT_INSTR_OFFSETS
	.align		4
        /*0018*/ 	.byte	0x04, 0x1c
        /*001a*/ 	.short	(.L_54 - .L_53)


	//   ....[0]....
.L_53:
        /*001c*/ 	.word	0x00000010


	//----- nvinfo : EIATTR_SW_WAR
	.align		4
.L_54:
        /*0020*/ 	.byte	0x04, 0x36
        /*0022*/ 	.short	(.L_56 - .L_55)
.L_55:
        /*0024*/ 	.word	0x00000008
.L_56:


//--------------------- .nv.callgraph             --------------------------
	.section	.nv.callgraph,"",@"SHT_CUDA_CALLGRAPH"
	.align	4
	.sectionentsize	8
	.align		4
        /*0000*/ 	.word	0x00000000
	.align		4
        /*0004*/ 	.word	0xffffffff
	.align		4
        /*0008*/ 	.word	0x00000000
	.align		4
        /*000c*/ 	.word	0xfffffffe
	.align		4
        /*0010*/ 	.word	0x00000000
	.align		4
        /*0014*/ 	.word	0xfffffffd
	.align		4
        /*0018*/ 	.word	0x00000000
	.align		4
        /*001c*/ 	.word	0xfffffffc


//--------------------- .nv.constant4             --------------------------
	.section	.nv.constant4,"a",@progbits
	.align	8
	.align		8
.nv.constant4:
        /*0000*/ 	.dword	_ZN41_INTERNAL_d57ea71b_4_k_cu_c26b8d35_3934004cuda3std3__45__cpo5beginE
	.align		8
        /*0008*/ 	.dword	_ZN41_INTERNAL_d57ea71b_4_k_cu_c26b8d35_3934004cuda3std3__45__cpo3endE
	.align		8
        /*0010*/ 	.dword	_ZN41_INTERNAL_d57ea71b_4_k_cu_c26b8d35_3934004cuda3std3__45__cpo6cbeginE
	.align		8
        /*0018*/ 	.dword	_ZN41_INTERNAL_d57ea71b_4_k_cu_c26b8d35_3934004cuda3std3__45__cpo4cendE
	.align		8
        /*0020*/ 	.dword	_ZN41_INTERNAL_d57ea71b_4_k_cu_c26b8d35_3934004cuda3std3__45__cpo6rbeginE
	.align		8
        /*0028*/ 	.dword	_ZN41_INTERNAL_d57ea71b_4_k_cu_c26b8d35_3934004cuda3std3__45__cpo4rendE
	.align		8
        /*0030*/ 	.dword	_ZN41_INTERNAL_d57ea71b_4_k_cu_c26b8d35_3934004cuda3std3__45__cpo7crbeginE
	.align		8
        /*0038*/ 	.dword	_ZN41_INTERNAL_d57ea71b_4_k_cu_c26b8d35_3934004cuda3std3__45__cpo5crendE
	.align		8
        /*0040*/ 	.dword	_ZN41_INTERNAL_d57ea71b_4_k_cu_c26b8d35_3934004cuda3std3__443_GLOBAL__N__d57ea71b_4_k_cu_c26b8d35_3934006ignoreE
	.align		8
        /*0048*/ 	.dword	_ZN41_INTERNAL_d57ea71b_4_k_cu_c26b8d35_3934004cuda3std3__419piecewise_constructE
	.align		8
        /*0050*/ 	.dword	_ZN41_INTERNAL_d57ea71b_4_k_cu_c26b8d35_3934004cuda3std3__48in_placeE
	.align		8
        /*0058*/ 	.dword	_ZN41_INTERNAL_d57ea71b_4_k_cu_c26b8d35_3934004cuda3std3__420unreachable_sentinelE
	.align		8
        /*0060*/ 	.dword	_ZN41_INTERNAL_d57ea71b_4_k_cu_c26b8d35_3934004cuda3std3__47nulloptE
	.align		8
        /*0068*/ 	.dword	_ZN41_INTERNAL_d57ea71b_4_k_cu_c26b8d35_3934004cuda3std3__48unexpectE
	.align		8
        /*0070*/ 	.dword	_ZN41_INTERNAL_d57ea71b_4_k_cu_c26b8d35_3934004cuda3std6ranges3__45__cpo4swapE
	.align		8
        /*0078*/ 	.dword	_ZN41_INTERNAL_d57ea71b_4_k_cu_c26b8d35_3934004cuda3std6ranges3__45__cpo9iter_moveE
	.align		8
        /*0080*/ 	.dword	_ZN41_INTERNAL_d57ea71b_4_k_cu_c26b8d35_3934004cuda3std6ranges3__45__cpo5beginE
	.align		8
        /*0088*/ 	.dword	_ZN41_INTERNAL_d57ea71b_4_k_cu_c26b8d35_3934004cuda3std6ranges3__45__cpo3endE
	.align		8
        /*0090*/ 	.dword	_ZN41_INTERNAL_d57ea71b_4_k_cu_c26b8d35_3934004cuda3std6ranges3__45__cpo6cbeginE
	.align		8
        /*0098*/ 	.dword	_ZN41_INTERNAL_d57ea71b_4_k_cu_c26b8d35_3934004cuda3std6ranges3__45__cpo4cendE
	.align		8
        /*00a0*/ 	.dword	_ZN41_INTERNAL_d57ea71b_4_k_cu_c26b8d35_3934004cuda3std6ranges3__45__cpo7advanceE
	.align		8
        /*00a8*/ 	.dword	_ZN41_INTERNAL_d57ea71b_4_k_cu_c26b8d35_3934004cuda3std6ranges3__45__cpo9iter_swapE
	.align		8
        /*00b0*/ 	.dword	_ZN41_INTERNAL_d57ea71b_4_k_cu_c26b8d35_3934004cuda3std6ranges3__45__cpo4nextE
	.align		8
        /*00b8*/ 	.dword	_ZN41_INTERNAL_d57ea71b_4_k_cu_c26b8d35_3934004cuda3std6ranges3__45__cpo4prevE
	.align		8
        /*00c0*/ 	.dword	_ZN41_INTERNAL_d57ea71b_4_k_cu_c26b8d35_3934004cuda3std6ranges3__45__cpo4dataE
	.align		8
        /*00c8*/ 	.dword	_ZN41_INTERNAL_d57ea71b_4_k_cu_c26b8d35_3934004cuda3std6ranges3__45__cpo5cdataE
	.align		8
        /*00d0*/ 	.dword	_ZN41_INTERNAL_d57ea71b_4_k_cu_c26b8d35_3934004cuda3std6ranges3__45__cpo4sizeE
	.align		8
        /*00d8*/ 	.dword	_ZN41_INTERNAL_d57ea71b_4_k_cu_c26b8d35_3934004cuda3std6ranges3__45__cpo5ssizeE
	.align		8
        /*00e0*/ 	.dword	_ZN41_INTERNAL_d57ea71b_4_k_cu_c26b8d35_3934004cuda3std6ranges3__45__cpo8distanceE
	.align		8
        /*00e8*/ 	.dword	_ZN41_INTERNAL_d57ea71b_4_k_cu_c26b8d35_3934006thrust24THRUST_300001_SM_1000_NS8cuda_cub3parE
	.align		8
        /*00f0*/ 	.dword	_ZN41_INTERNAL_d57ea71b_4_k_cu_c26b8d35_3934006thrust24THRUST_300001_SM_1000_NS8cuda_cub10par_nosyncE
	.align		8
        /*00f8*/ 	.dword	_ZN41_INTERNAL_d57ea71b_4_k_cu_c26b8d35_3934006thrust24THRUST_300001_SM_1000_NS6system6detail10sequential3seqE
	.align		8
        /*0100*/ 	.dword	_ZN41_INTERNAL_d57ea71b_4_k_cu_c26b8d35_3934006thrust24THRUST_300001_SM_1000_NS6system3cpp3parE
	.align		8
        /*0108*/ 	.dword	_ZN41_INTERNAL_d57ea71b_4_k_cu_c26b8d35_3934006thrust24THRUST_300001_SM_1000_NS12placeholders2_1E
	.align		8
        /*0110*/ 	.dword	_ZN41_INTERNAL_d57ea71b_4_k_cu_c26b8d35_3934006thrust24THRUST_300001_SM_1000_NS12placeholders2_2E
	.align		8
        /*0118*/ 	.dword	_ZN41_INTERNAL_d57ea71b_4_k_cu_c26b8d35_3934006thrust24THRUST_300001_SM_1000_NS12placeholders2_3E
	.align		8
        /*0120*/ 	.dword	_ZN41_INTERNAL_d57ea71b_4_k_cu_c26b8d35_3934006thrust24THRUST_300001_SM_1000_NS12placeholders2_4E
	.align		8
        /*0128*/ 	.dword	_ZN41_INTERNAL_d57ea71b_4_k_cu_c26b8d35_3934006thrust24THRUST_300001_SM_1000_NS12placeholders2_5E
	.align		8
        /*0130*/ 	.dword	_ZN41_INTERNAL_d57ea71b_4_k_cu_c26b8d35_3934006thrust24THRUST_300001_SM_1000_NS12placeholders2_6E
	.align		8
        /*0138*/ 	.dword	_ZN41_INTERNAL_d57ea71b_4_k_cu_c26b8d35_3934006thrust24THRUST_300001_SM_1000_NS12placeholders2_7E
	.align		8
        /*0140*/ 	.dword	_ZN41_INTERNAL_d57ea71b_4_k_cu_c26b8d35_3934006thrust24THRUST_300001_SM_1000_NS12placeholders2_8E
	.align		8
        /*0148*/ 	.dword	_ZN41_INTERNAL_d57ea71b_4_k_cu_c26b8d35_3934006thrust24THRUST_300001_SM_1000_NS12placeholders2_9E
	.align		8
        /*0150*/ 	.dword	_ZN41_INTERNAL_d57ea71b_4_k_cu_c26b8d35_3934006thrust24THRUST_300001_SM_1000_NS12placeholders3_10E
	.align		8
        /*0158*/ 	.dword	_ZN41_INTERNAL_d57ea71b_4_k_cu_c26b8d35_3934006thrust24THRUST_300001_SM_1000_NS3seqE
	.align		8
        /*0160*/ 	.dword	_ZN41_INTERNAL_d57ea71b_4_k_cu_c26b8d35_3934006thrust24THRUST_300001_SM_1000_NS6deviceE


//--------------------- .text._ZN3cub18CUB_300001_SM_10006detail11EmptyKernelIvEEvv --------------------------
	.section	.text._ZN3cub18CUB_300001_SM_10006detail11EmptyKernelIvEEvv,"ax",@progbits
	.align	128
        .global         _ZN3cub18CUB_300001_SM_10006detail11EmptyKernelIvEEvv
        .type           _ZN3cub18CUB_300001_SM_10006detail11EmptyKernelIvEEvv,@function
        .size           _ZN3cub18CUB_300001_SM_10006detail11EmptyKernelIvEEvv,(.L_x_1 - _ZN3cub18CUB_300001_SM_10006detail11EmptyKernelIvEEvv)
        .other          _ZN3cub18CUB_300001_SM_10006detail11EmptyKernelIvEEvv,@"STO_CUDA_ENTRY STV_DEFAULT"
_ZN3cub18CUB_300001_SM_10006detail11EmptyKernelIvEEvv:
.text._ZN3cub18CUB_300001_SM_10006detail11EmptyKernelIvEEvv:
[----:B------:R-:W-:Y:S01]  /*0000*/  LDC R1, c[0x0][0x37c] ;  /* 0x0000df00ff017b82 */ /* 0x000fe20000000800 */
[----:B------:R-:W-:Y:S05]  /*0010*/  EXIT ;  /* 0x000000000000794d */ /* 0x000fea0003800000 */
.L_x_0:
[----:B------:R-:W-:-:S00]  /*0020*/  BRA `(.L_x_0) ;  /* 0xfffffffc00fc7947 */ /* 0x000fc0000383ffff */
[----:B------:R-:W-:-:S00]  /*0030*/  NOP ;  /* 0x0000000000007918 */ /* 0x000fc00000000000 */
        /* <DEDUP_REMOVED lines=12> */
.L_x_1:


//--------------------- .nv.shared.reserved.0     --------------------------
	.section	.nv.shared.reserved.0,"aw",@nobits
	.weak		__nv_reservedSMEM_offset_0_alias
	.size		__nv_reservedSMEM_offset_0_alias, 0, 64
	.other		__nv_reservedSMEM_offset_0_alias,@"STO_CUDA_RESERVED_SHARED STV_DEFAULT"
__nv_reservedSMEM_offset_0_alias:
	.zero		0
	.zero		64


//--------------------- .nv.global                --------------------------
	.section	.nv.global,"aw",@nobits
.nv.global:
	.type		_ZN41_INTERNAL_d57ea71b_4_k_cu_c26b8d35_3934006thrust24THRUST_300001_SM_1000_NS12placeholders2_8E,@object
	.size		_ZN41_INTERNAL_d57ea71b_4_k_cu_c26b8d35_3934006thrust24THRUST_300001_SM_1000_NS12placeholders2_8E,(_ZN41_INTERNAL_d57ea71b_4_k_cu_c26b8d35_3934004cuda3std3__443_GLOBAL__N__d57ea71b_4_k_cu_c26b8d35_3934006ignoreE - _ZN41_INTERNAL_d57ea71b_4_k_cu_c26b8d35_3934006thrust24THRUST_300001_SM_1000_NS12placeholders2_8E)
_ZN41_INTERNAL_d57ea71b_4_k_cu_c26b8d35_3934006thrust24THRUST_300001_SM_1000_NS12placeholders2_8E:
	.zero		1
	.type		_ZN41_INTERNAL_d57ea71b_4_k_cu_c26b8d35_3934004cuda3std3__443_GLOBAL__N__d57ea71b_4_k_cu_c26b8d35_3934006ignoreE,@object
	.size		_ZN41_INTERNAL_d57ea71b_4_k_cu_c26b8d35_3934004cuda3std3__443_GLOBAL__N__d57ea71b_4_k_cu_c26b8d35_3934006ignoreE,(_ZN41_INTERNAL_d57ea71b_4_k_cu_c26b8d35_3934004cuda3std6ranges3__45__cpo4dataE - _ZN41_INTERNAL_d57ea71b_4_k_cu_c26b8d35_3934004cuda3std3__443_GLOBAL__N__d57ea71b_4_k_cu_c26b8d35_3934006ignoreE)
_ZN41_INTERNAL_d57ea71b_4_k_cu_c26b8d35_3934004cuda3std3__443_GLOBAL__N__d57ea71b_4_k_cu_c26b8d35_3934006ignoreE:
	.zero		1
	.type		_ZN41_INTERNAL_d57ea71b_4_k_cu_c26b8d35_3934004cuda3std6ranges3__45__cpo4dataE,@object
	.size		_ZN41_INTERNAL_d57ea71b_4_k_cu_c26b8d35_3934004cuda3std6ranges3__45__cpo4dataE,(_ZN41_INTERNAL_d57ea71b_4_k_cu_c26b8d35_3934006thrust24THRUST_300001_SM_1000_NS6system3cpp3parE - _ZN41_INTERNAL_d57ea71b_4_k_cu_c26b8d35_3934004cuda3std6ranges3__45__cpo4dataE)
_ZN41_INTERNAL_d57ea71b_4_k_cu_c26b8d35_3934004cuda3std6ranges3__45__cpo4dataE:
	.zero		1
	.type		_ZN41_INTERNAL_d57ea71b_4_k_cu_c26b8d35_3934006thrust24THRUST_300001_SM_1000_NS6system3cpp3parE,@object
	.size		_ZN41_INTERNAL_d57ea71b_4_k_cu_c26b8d35_3934006thrust24THRUST_300001_SM_1000_NS6system3cpp3parE,(_ZN41_INTERNAL_d57ea71b_4_k_cu_c26b8d35_3934004cuda3std3__45__cpo5beginE - _ZN41_INTERNAL_d57ea71b_4_k_cu_c26b8d35_3934006thrust24THRUST_300001_SM_1000_NS6system3cpp3parE)
_ZN41_INTERNAL_d57ea71b_4_k_cu_c26b8d35_3934006thrust24THRUST_300001_SM_1000_NS6system3cpp3parE:
	.zero		1
	.type		_ZN41_INTERNAL_d57ea71b_4_k_cu_c26b8d35_3934004cuda3std3__45__cpo5beginE,@object
	.size		_ZN41_INTERNAL_d57ea71b_4_k_cu_c26b8d35_3934004cuda3std3__45__cpo5beginE,(_ZN41_INTERNAL_d57ea71b_4_k_cu_c26b8d35_3934004cuda3std6ranges3__45__cpo5beginE - _ZN41_INTERNAL_d57ea71b_4_k_cu_c26b8d35_3934004cuda3std3__45__cpo5beginE)
_ZN41_INTERNAL_d57ea71b_4_k_cu_c26b8d35_3934004cuda3std3__45__cpo5beginE:
	.zero		1
	.type		_ZN41_INTERNAL_d57ea71b_4_k_cu_c26b8d35_3934004cuda3std6ranges3__45__cpo5beginE,@object
	.size		_ZN41_INTERNAL_d57ea71b_4_k_cu_c26b8d35_3934004cuda3std6ranges3__45__cpo5beginE,(_ZN41_INTERNAL_d57ea71b_4_k_cu_c26b8d35_3934006thrust24THRUST_300001_SM_1000_NS6deviceE - _ZN41_INTERNAL_d57ea71b_4_k_cu_c26b8d35_3934004cuda3std6ranges3__45__cpo5beginE)
_ZN41_INTERNAL_d57ea71b_4_k_cu_c26b8d35_3934004cuda3std6ranges3__45__cpo5beginE:
	.zero		1
	.type		_ZN41_INTERNAL_d57ea71b_4_k_cu_c26b8d35_3934006thrust24THRUST_300001_SM_1000_NS6deviceE,@object
	.size		_ZN41_INTERNAL_d57ea71b_4_k_cu_c26b8d35_3934006thrust24THRUST_300001_SM_1000_NS6deviceE,(_ZN41_INTERNAL_d57ea71b_4_k_cu_c26b8d35_3934004cuda3std3__47nulloptE - _ZN41_INTERNAL_d57ea71b_4_k_cu_c26b8d35_3934006thrust24THRUST_300001_SM_1000_NS6deviceE)
_ZN41_INTERNAL_d57ea71b_4_k_cu_c26b8d35_3934006thrust24THRUST_300001_SM_1000_NS6deviceE:
	.zero		1
	.type		_ZN41_INTERNAL_d57ea71b_4_k_cu_c26b8d35_3934004cuda3std3__47nulloptE,@object
	.size		_ZN41_INTERNAL_d57ea71b_4_k_cu_c26b8d35_3934004cuda3std3__47nulloptE,(_ZN41_INTERNAL_d57ea71b_4_k_cu_c26b8d35_3934004cuda3std6ranges3__45__cpo8distanceE - _ZN41_INTERNAL_d57ea71b_4_k_cu_c26b8d35_3934004cuda3std3__47nulloptE)
_ZN41_INTERNAL_d57ea71b_4_k_cu_c26b8d35_3934004cuda3std3__47nulloptE:
	.zero		1
	.type		_ZN41_INTERNAL_d57ea71b_4_k_cu_c26b8d35_3934004cuda3std6ranges3__45__cpo8distanceE,@object
	.size		_ZN41_INTERNAL_d57ea71b_4_k_cu_c26b8d35_3934004cuda3std6ranges3__45__cpo8distanceE,(_ZN41_INTERNAL_d57ea71b_4_k_cu_c26b8d35_3934006thrust24THRUST_300001_SM_1000_NS12placeholders2_4E - _ZN41_INTERNAL_d57ea71b_4_k_cu_c26b8d35_3934004cuda3std6ranges3__45__cpo8distanceE)
_ZN41_INTERNAL_d57ea71b_4_k_cu_c26b8d35_3934004cuda3std6ranges3__45__cpo8distanceE:
	.zero		1
	.type		_ZN41_INTERNAL_d57ea71b_4_k_cu_c26b8d35_3934006thrust24THRUST_300001_SM_1000_NS12placeholders2_4E,@object
	.size		_ZN41_INTERNAL_d57ea71b_4_k_cu_c26b8d35_3934006thrust24THRUST_300001_SM_1000_NS12placeholders2_4E,(_ZN41_INTERNAL_d57ea71b_4_k_cu_c26b8d35_3934004cuda3std3__45__cpo6rbeginE - _ZN41_INTERNAL_d57ea71b_4_k_cu_c26b8d35_3934006thrust24THRUST_300001_SM_1000_NS12placeholders2_4E)
_ZN41_INTERNAL_d57ea71b_4_k_cu_c26b8d35_3934006thrust24THRUST_300001_SM_1000_NS12placeholders2_4E:
	.zero		1
	.type		_ZN41_INTERNAL_d57ea71b_4_k_cu_c26b8d35_3934004cuda3std3__45__cpo6rbeginE,@object
	.size		_ZN41_INTERNAL_d57ea71b_4_k_cu_c26b8d35_3934004cuda3std3__45__cpo6rbeginE,(_ZN41_INTERNAL_d57ea71b_4_k_cu_c26b8d35_3934004cuda3std6ranges3__45__cpo7advanceE - _ZN41_INTERNAL_d57ea71b_4_k_cu_c26b8d35_3934004cuda3std3__45__cpo6rbeginE)
_ZN41_INTERNAL_d57ea71b_4_k_cu_c26b8d35_3934004cuda3std3__45__cpo6rbeginE:
	.zero		1
	.type		_ZN41_INTERNAL_d57ea71b_4_k_cu_c26b8d35_3934004cuda3std6ranges3__45__cpo7advanceE,@object
	.size		_ZN41_INTERNAL_d57ea71b_4_k_cu_c26b8d35_3934004cuda3std6ranges3__45__cpo7advanceE,(_ZN41_INTERNAL_d57ea71b_4_k_cu_c26b8d35_3934006thrust24THRUST_300001_SM_1000_NS12placeholders3_10E - _ZN41_INTERNAL_d57ea71b_4_k_cu_c26b8d35_3934004cuda3std6ranges3__45__cpo7advanceE)
_ZN41_INTERNAL_d57ea71b_4_k_cu_c26b8d35_3934004cuda3std6ranges3__45__cpo7advanceE:
	.zero		1
	.type		_ZN41_INTERNAL_d57ea71b_4_k_cu_c26b8d35_3934006thrust24THRUST_300001_SM_1000_NS12placeholders3_10E,@object
	.size		_ZN41_INTERNAL_d57ea71b_4_k_cu_c26b8d35_3934006thrust24THRUST_300001_SM_1000_NS12placeholders3_10E,(_ZN41_INTERNAL_d57ea71b_4_k_cu_c26b8d35_3934004cuda3std3__48in_placeE - _ZN41_INTERNAL_d57ea71b_4_k_cu_c26b8d35_3934006thrust24THRUST_300001_SM_1000_NS12placeholders3_10E)
_ZN41_INTERNAL_d57ea71b_4_k_cu_c26b8d35_3934006thrust24THRUST_300001_SM_1000_NS12placeholders3_10E:
	.zero		1
	.type		_ZN41_INTERNAL_d57ea71b_4_k_cu_c26b8d35_3934004cuda3std3__48in_placeE,@object
	.size		_ZN41_INTERNAL_d57ea71b_4_k_cu_c26b8d35_3934004cuda3std3__48in_placeE,(_ZN41_INTERNAL_d57ea71b_4_k_cu_c26b8d35_3934004cuda3std6ranges3__45__cpo4sizeE - _ZN41_INTERNAL_d57ea71b_4_k_cu_c26b8d35_3934004cuda3std3__48in_placeE)
_ZN41_INTERNAL_d57ea71b_4_k_cu_c26b8d35_3934004cuda3std3__48in_placeE:
	.zero		1
	.type		_ZN41_INTERNAL_d57ea71b_4_k_cu_c26b8d35_3934004cuda3std6ranges3__45__cpo4sizeE,@object
	.size		_ZN41_INTERNAL_d57ea71b_4_k_cu_c26b8d35_3934004cuda3std6ranges3__45__cpo4sizeE,(_ZN41_INTERNAL_d57ea71b_4_k_cu_c26b8d35_3934006thrust24THRUST_300001_SM_1000_NS12placeholders2_2E - _ZN41_INTERNAL_d57ea71b_4_k_cu_c26b8d35_3934004cuda3std6ranges3__45__cpo4sizeE)
_ZN41_INTERNAL_d57ea71b_4_k_cu_c26b8d35_3934004cuda3std6ranges3__45__cpo4sizeE:
	.zero		1
	.type		_ZN41_INTERNAL_d57ea71b_4_k_cu_c26b8d35_3934006thrust24THRUST_300001_SM_1000_NS12placeholders2_2E,@object
	.size		_ZN41_INTERNAL_d57ea71b_4_k_cu_c26b8d35_3934006thrust24THRUST_300001_SM_1000_NS12placeholders2_2E,(_ZN41_INTERNAL_d57ea71b_4_k_cu_c26b8d35_3934004cuda3std3__45__cpo6cbeginE - _ZN41_INTERNAL_d57ea71b_4_k_cu_c26b8d35_3934006thrust24THRUST_300001_SM_1000_NS12placeholders2_2E)
_ZN41_INTERNAL_d57ea71b_4_k_cu_c26b8d35_3934006thrust24THRUST_300001_SM_1000_NS12placeholders2_2E:
	.zero		1
	.type		_ZN41_INTERNAL_d57ea71b_4_k_cu_c26b8d35_3934004cuda3std3__45__cpo6cbeginE,@object
	.size		_ZN41_INTERNAL_d57ea71b_4_k_cu_c26b8d35_3934004cuda3std3__45__cpo6cbeginE,(_ZN41_INTERNAL_d57ea71b_4_k_cu_c26b8d35_3934004cuda3std6ranges3__45__cpo6cbeginE - _ZN41_INTERNAL_d57ea71b_4_k_cu_c26b8d35_3934004cuda3std3__45__cpo6cbeginE)
_ZN41_INTERNAL_d57ea71b_4_k_cu_c26b8d35_3934004cuda3std3__45__cpo6cbeginE:
	.zero		1
	.type		_ZN41_INTERNAL_d57ea71b_4_k_cu_c26b8d35_3934004cuda3std6ranges3__45__cpo6cbeginE,@object
	.size		_ZN41_INTERNAL_d57ea71b_4_k_cu_c26b8d35_3934004cuda3std6ranges3__45__cpo6cbeginE,(_ZN41_INTERNAL_d57ea71b_4_k_cu_c26b8d35_3934006thrust24THRUST_300001_SM_1000_NS12placeholders2_6E - _ZN41_INTERNAL_d57ea71b_4_k_cu_c26b8d35_3934004cuda3std6ranges3__45__cpo6cbeginE)
_ZN41_INTERNAL_d57ea71b_4_k_cu_c26b8d35_3934004cuda3std6ranges3__45__cpo6cbeginE:
	.zero		1
	.type		_ZN41_INTERNAL_d57ea71b_4_k_cu_c26b8d35_3934006thrust24THRUST_300001_SM_1000_NS12placeholders2_6E,@object
	.size		_ZN41_INTERNAL_d57ea71b_4_k_cu_c26b8d35_3934006thrust24THRUST_300001_SM_1000_NS12placeholders2_6E,(_ZN41_INTERNAL_d57ea71b_4_k_cu_c26b8d35_3934004cuda3std3__45__cpo7crbeginE - _ZN41_INTERNAL_d57ea71b_4_k_cu_c26b8d35_3934006thrust24THRUST_300001_SM_1000_NS12placeholders2_6E)
_ZN41_INTERNAL_d57ea71b_4_k_cu_c26b8d35_3934006thrust24THRUST_300001_SM_1000_NS12placeholders2_6E:
	.zero		1
	.type		_ZN41_INTERNAL_d57ea71b_4_k_cu_c26b8d35_3934004cuda3std3__45__cpo7crbeginE,@object
	.size		_ZN41_INTERNAL_d57ea71b_4_k_cu_c26b8d35_3934004cuda3std3__45__cpo7crbeginE,(_ZN41_INTERNAL_d57ea71b_4_k_cu_c26b8d35_3934004cuda3std6ranges3__45__cpo4nextE - _ZN41_INTERNAL_d57ea71b_4_k_cu_c26b8d35_3934004cuda3std3__45__cpo7crbeginE)
_ZN41_INTERNAL_d57ea71b_4_k_cu_c26b8d35_3934004cuda3std3__45__cpo7crbeginE:
	.zero		1
	.type		_ZN41_INTERNAL_d57ea71b_4_k_cu_c26b8d35_3934004cuda3std6ranges3__45__cpo4nextE,@object
	.size		_ZN41_INTERNAL_d57ea71b_4_k_cu_c26b8d35_3934004cuda3std6ranges3__45__cpo4nextE,(_ZN41_INTERNAL_d57ea71b_4_k_cu_c26b8d35_3934004cuda3std6ranges3__45__cpo4swapE - _ZN41_INTERNAL_d57ea71b_4_k_cu_c26b8d35_3934004cuda3std6ranges3__45__cpo4nextE)
_ZN41_INTERNAL_d57ea71b_4_k_cu_c26b8d35_3934004cuda3std6ranges3__45__cpo4nextE:
	.zero		1
	.type		_ZN41_INTERNAL_d57ea71b_4_k_cu_c26b8d35_3934004cuda3std6ranges3__45__cpo4swapE,@object
	.size		_ZN41_INTERNAL_d57ea71b_4_k_cu_c26b8d35_3934004cuda3std6ranges3__45__cpo4swapE,(_ZN41_INTERNAL_d57ea71b_4_k_cu_c26b8d35_3934006thrust24THRUST_300001_SM_1000_NS8cuda_cub10par_nosyncE - _ZN41_INTERNAL_d57ea71b_4_k_cu_c26b8d35_3934004cuda3std6ranges3__45__cpo4swapE)
_ZN41_INTERNAL_d57ea71b_4_k_cu_c26b8d35_3934004cuda3std6ranges3__45__cpo4swapE:
	.zero		1
	.type		_ZN41_INTERNAL_d57ea71b_4_k_cu_c26b8d35_3934006thrust24THRUST_300001_SM_1000_NS8cuda_cub10par_nosyncE,@object
	.size		_ZN41_INTERNAL_d57ea71b_4_k_cu_c26b8d35_3934006thrust24THRUST_300001_SM_1000_NS8cuda_cub10par_nosyncE,(_ZN41_INTERNAL_d57ea71b_4_k_cu_c26b8d35_3934006thrust24THRUST_300001_SM_1000_NS3seqE - _ZN41_INTERNAL_d57ea71b_4_k_cu_c26b8d35_3934006thrust24THRUST_300001_SM_1000_NS8cuda_cub10par_nosyncE)
_ZN41_INTERNAL_d57ea71b_4_k_cu_c26b8d35_3934006thrust24THRUST_300001_SM_1000_NS8cuda_cub10par_nosyncE:
	.zero		1
	.type		_ZN41_INTERNAL_d57ea71b_4_k_cu_c26b8d35_3934006thrust24THRUST_300001_SM_1000_NS3seqE,@object
	.size		_ZN41_INTERNAL_d57ea71b_4_k_cu_c26b8d35_3934006thrust24THRUST_300001_SM_1000_NS3seqE,(_ZN41_INTERNAL_d57ea71b_4_k_cu_c26b8d35_3934004cuda3std3__420unreachable_sentinelE - _ZN41_INTERNAL_d57ea71b_4_k_cu_c26b8d35_3934006thrust24THRUST_300001_SM_1000_NS3seqE)
_ZN41_INTERNAL_d57ea71b_4_k_cu_c26b8d35_3934006thrust24THRUST_300001_SM_1000_NS3seqE:
	.zero		1
	.type		_ZN41_INTERNAL_d57ea71b_4_k_cu_c26b8d35_3934004cuda3std3__420unreachable_sentinelE,@object
	.size		_ZN41_INTERNAL_d57ea71b_4_k_cu_c26b8d35_3934004cuda3std3__420unreachable_sentinelE,(_ZN41_INTERNAL_d57ea71b_4_k_cu_c26b8d35_3934004cuda3std6ranges3__45__cpo5ssizeE - _ZN41_INTERNAL_d57ea71b_4_k_cu_c26b8d35_3934004cuda3std3__420unreachable_sentinelE)
_ZN41_INTERNAL_d57ea71b_4_k_cu_c26b8d35_3934004cuda3std3__420unreachable_sentinelE:
	.zero		1
	.type		_ZN41_INTERNAL_d57ea71b_4_k_cu_c26b8d35_3934004cuda3std6ranges3__45__cpo5ssizeE,@object
	.size		_ZN41_INTERNAL_d57ea71b_4_k_cu_c26b8d35_3934004cuda3std6ranges3__45__cpo5ssizeE,(_ZN41_INTERNAL_d57ea71b_4_k_cu_c26b8d35_3934006thrust24THRUST_300001_SM_1000_NS12placeholders2_3E - _ZN41_INTERNAL_d57ea71b_4_k_cu_c26b8d35_3934004cuda3std6ranges3__45__cpo5ssizeE)
_ZN41_INTERNAL_d57ea71b_4_k_cu_c26b8d35_3934004cuda3std6ranges3__45__cpo5ssizeE:
	.zero		1
	.type		_ZN41_INTERNAL_d57ea71b_4_k_cu_c26b8d35_3934006thrust24THRUST_300001_SM_1000_NS12placeholders2_3E,@object
	.size		_ZN41_INTERNAL_d57ea71b_4_k_cu_c26b8d35_3934006thrust24THRUST_300001_SM_1000_NS12placeholders2_3E,(_ZN41_INTERNAL_d57ea71b_4_k_cu_c26b8d35_3934004cuda3std3__45__cpo4cendE - _ZN41_INTERNAL_d57ea71b_4_k_cu_c26b8d35_3934006thrust24THRUST_300001_SM_1000_NS12placeholders2_3E)
_ZN41_INTERNAL_d57ea71b_4_k_cu_c26b8d35_3934006thrust24THRUST_300001_SM_1000_NS12placeholders2_3E:
	.zero		1
	.type		_ZN41_INTERNAL_d57ea71b_4_k_cu_c26b8d35_3934004cuda3std3__45__cpo4cendE,@object
	.size		_ZN41_INTERNAL_d57ea71b_4_k_cu_c26b8d35_3934004cuda3std3__45__cpo4cendE,(_ZN41_INTERNAL_d57ea71b_4_k_cu_c26b8d35_3934004cuda3std6ranges3__45__cpo4cendE - _ZN41_INTERNAL_d57ea71b_4_k_cu_c26b8d35_3934004cuda3std3__45__cpo4cendE)
_ZN41_INTERNAL_d57ea71b_4_k_cu_c26b8d35_3934004cuda3std3__45__cpo4cendE:
	.zero		1
	.type		_ZN41_INTERNAL_d57ea71b_4_k_cu_c26b8d35_3934004cuda3std6ranges3__45__cpo4cendE,@object
	.size		_ZN41_INTERNAL_d57ea71b_4_k_cu_c26b8d35_3934004cuda3std6ranges3__45__cpo4cendE,(_ZN41_INTERNAL_d57ea71b_4_k_cu_c26b8d35_3934006thrust24THRUST_300001_SM_1000_NS12placeholders2_7E - _ZN41_INTERNAL_d57ea71b_4_k_cu_c26b8d35_3934004cuda3std6ranges3__45__cpo4cendE)
_ZN41_INTERNAL_d57ea71b_4_k_cu_c26b8d35_3934004cuda3std6ranges3__45__cpo4cendE:
	.zero		1
	.type		_ZN41_INTERNAL_d57ea71b_4_k_cu_c26b8d35_3934006thrust24THRUST_300001_SM_1000_NS12placeholders2_7E,@object
	.size		_ZN41_INTERNAL_d57ea71b_4_k_cu_c26b8d35_3934006thrust24THRUST_300001_SM_1000_NS12placeholders2_7E,(_ZN41_INTERNAL_d57ea71b_4_k_cu_c26b8d35_3934004cuda3std3__45__cpo5crendE - _ZN41_INTERNAL_d57ea71b_4_k_cu_c26b8d35_3934006thrust24THRUST_300001_SM_1000_NS12placeholders2_7E)
_ZN41_INTERNAL_d57ea71b_4_k_cu_c26b8d35_3934006thrust24THRUST_300001_SM_1000_NS12placeholders2_7E:
	.zero		1
	.type		_ZN41_INTERNAL_d57ea71b_4_k_cu_c26b8d35_3934004cuda3std3__45__cpo5crendE,@object
	.size		_ZN41_INTERNAL_d57ea71b_4_k_cu_c26b8d35_3934004cuda3std3__45__cpo5crendE,(_ZN41_INTERNAL_d57ea71b_4_k_cu_c26b8d35_3934004cuda3std6ranges3__45__cpo4prevE - _ZN41_INTERNAL_d57ea71b_4_k_cu_c26b8d35_3934004cuda3std3__45__cpo5crendE)
_ZN41_INTERNAL_d57ea71b_4_k_cu_c26b8d35_3934004cuda3std3__45__cpo5crendE:
	.zero		1
	.type		_ZN41_INTERNAL_d57ea71b_4_k_cu_c26b8d35_3934004cuda3std6ranges3__45__cpo4prevE,@object
	.size		_ZN41_INTERNAL_d57ea71b_4_k_cu_c26b8d35_3934004cuda3std6ranges3__45__cpo4prevE,(_ZN41_INTERNAL_d57ea71b_4_k_cu_c26b8d35_3934004cuda3std6ranges3__45__cpo9iter_moveE - _ZN41_INTERNAL_d57ea71b_4_k_cu_c26b8d35_3934004cuda3std6ranges3__45__cpo4prevE)
_ZN41_INTERNAL_d57ea71b_4_k_cu_c26b8d35_3934004cuda3std6ranges3__45__cpo4prevE:
	.zero		1
	.type		_ZN41_INTERNAL_d57ea71b_4_k_cu_c26b8d35_3934004cuda3std6ranges3__45__cpo9iter_moveE,@object
	.size		_ZN41_INTERNAL_d57ea71b_4_k_cu_c26b8d35_3934004cuda3std6ranges3__45__cpo9iter_moveE,(_ZN41_INTERNAL_d57ea71b_4_k_cu_c26b8d35_3934006thrust24THRUST_300001_SM_1000_NS6system6detail10sequential3seqE - _ZN41_INTERNAL_d57ea71b_4_k_cu_c26b8d35_3934004cuda3std6ranges3__45__cpo9iter_moveE)
_ZN41_INTERNAL_d57ea71b_4_k_cu_c26b8d35_3934004cuda3std6ranges3__45__cpo9iter_moveE:
	.zero		1
	.type		_ZN41_INTERNAL_d57ea71b_4_k_cu_c26b8d35_3934006thrust24THRUST_300001_SM_1000_NS6system6detail10sequential3seqE,@object
	.size		_ZN41_INTERNAL_d57ea71b_4_k_cu_c26b8d35_3934006thrust24THRUST_300001_SM_1000_NS6system6detail10sequential3seqE,(_ZN41_INTERNAL_d57ea71b_4_k_cu_c26b8d35_3934006thrust24THRUST_300001_SM_1000_NS12placeholders2_9E - _ZN41_INTERNAL_d57ea71b_4_k_cu_c26b8d35_3934006thrust24THRUST_300001_SM_1000_NS6system6detail10sequential3seqE)
_ZN41_INTERNAL_d57ea71b_4_k_cu_c26b8d35_3934006thrust24THRUST_300001_SM_1000_NS6system6detail10sequential3seqE:
	.zero		1
	.type		_ZN41_INTERNAL_d57ea71b_4_k_cu_c26b8d35_3934006thrust24THRUST_300001_SM_1000_NS12placeholders2_9E,@object
	.size		_ZN41_INTERNAL_d57ea71b_4_k_cu_c26b8d35_3934006thrust24THRUST_300001_SM_1000_NS12placeholders2_9E,(_ZN41_INTERNAL_d57ea71b_4_k_cu_c26b8d35_3934004cuda3std3__419piecewise_constructE - _ZN41_INTERNAL_d57ea71b_4_k_cu_c26b8d35_3934006thrust24THRUST_300001_SM_1000_NS12placeholders2_9E)
_ZN41_INTERNAL_d57ea71b_4_k_cu_c26b8d35_3934006thrust24THRUST_300001_SM_1000_NS12placeholders2_9E:
	.zero		1
	.type		_ZN41_INTERNAL_d57ea71b_4_k_cu_c26b8d35_3934004cuda3std3__419piecewise_constructE,@object
	.size		_ZN41_INTERNAL_d57ea71b_4_k_cu_c26b8d35_3934004cuda3std3__419piecewise_constructE,(_ZN41_INTERNAL_d57ea71b_4_k_cu_c26b8d35_3934004cuda3std6ranges3__45__cpo5cdataE - _ZN41_INTERNAL_d57ea71b_4_k_cu_c26b8d35_3934004cuda3std3__419piecewise_constructE)
_ZN41_INTERNAL_d57ea71b_4_k_cu_c26b8d35_3934004cuda3std3__419piecewise_constructE:
	.zero		1
	.type		_ZN41_INTERNAL_d57ea71b_4_k_cu_c26b8d35_3934004cuda3std6ranges3__45__cpo5cdataE,@object
	.size		_ZN41_INTERNAL_d57ea71b_4_k_cu_c26b8d35_3934004cuda3std6ranges3__45__cpo5cdataE,(_ZN41_INTERNAL_d57ea71b_4_k_cu_c26b8d35_3934006thrust24THRUST_300001_SM_1000_NS12placeholders2_1E - _ZN41_INTERNAL_d57ea71b_4_k_cu_c26b8d35_3934004cuda3std6ranges3__45__cpo5cdataE)
_ZN41_INTERNAL_d57ea71b_4_k_cu_c26b8d35_3934004cuda3std6ranges3__45__cpo5cdataE:
	.zero		1
	.type		_ZN41_INTERNAL_d57ea71b_4_k_cu_c26b8d35_3934006thrust24THRUST_300001_SM_1000_NS12placeholders2_1E,@object
	.size		_ZN41_INTERNAL_d57ea71b_4_k_cu_c26b8d35_3934006thrust24THRUST_300001_SM_1000_NS12placeholders2_1E,(_ZN41_INTERNAL_d57ea71b_4_k_cu_c26b8d35_3934004cuda3std3__45__cpo3endE - _ZN41_INTERNAL_d57ea71b_4_k_cu_c26b8d35_3934006thrust24THRUST_300001_SM_1000_NS12placeholders2_1E)
_ZN41_INTERNAL_d57ea71b_4_k_cu_c26b8d35_3934006thrust24THRUST_300001_SM_1000_NS12placeholders2_1E:
	.zero		1
	.type		_ZN41_INTERNAL_d57ea71b_4_k_cu_c26b8d35_3934004cuda3std3__45__cpo3endE,@object
	.size		_ZN41_INTERNAL_d57ea71b_4_k_cu_c26b8d35_3934004cuda3std3__45__cpo3endE,(_ZN41_INTERNAL_d57ea71b_4_k_cu_c26b8d35_3934004cuda3std6ranges3__45__cpo3endE - _ZN41_INTERNAL_d57ea71b_4_k_cu_c26b8d35_3934004cuda3std3__45__cpo3endE)
_ZN41_INTERNAL_d57ea71b_4_k_cu_c26b8d35_3934004cuda3std3__45__cpo3endE:
	.zero		1
	.type		_ZN41_INTERNAL_d57ea71b_4_k_cu_c26b8d35_3934004cuda3std6ranges3__45__cpo3endE,@object
	.size		_ZN41_INTERNAL_d57ea71b_4_k_cu_c26b8d35_3934004cuda3std6ranges3__45__cpo3endE,(_ZN41_INTERNAL_d57ea71b_4_k_cu_c26b8d35_3934006thrust24THRUST_300001_SM_1000_NS12placeholders2_5E - _ZN41_INTERNAL_d57ea71b_4_k_cu_c26b8d35_3934004cuda3std6ranges3__45__cpo3endE)
_ZN41_INTERNAL_d57ea71b_4_k_cu_c26b8d35_3934004cuda3std6ranges3__45__cpo3endE:
	.zero		1
	.type		_ZN41_INTERNAL_d57ea71b_4_k_cu_c26b8d35_3934006thrust24THRUST_300001_SM_1000_NS12placeholders2_5E,@object
	.size		_ZN41_INTERNAL_d57ea71b_4_k_cu_c26b8d35_3934006thrust24THRUST_300001_SM_1000_NS12placeholders2_5E,(_ZN41_INTERNAL_d57ea71b_4_k_cu_c26b8d35_3934004cuda3std3__45__cpo4rendE - _ZN41_INTERNAL_d57ea71b_4_k_cu_c26b8d35_3934006thrust24THRUST_300001_SM_1000_NS12placeholders2_5E)
_ZN41_INTERNAL_d57ea71b_4_k_cu_c26b8d35_3934006thrust24THRUST_300001_SM_1000_NS12placeholders2_5E:
	.zero		1
	.type		_ZN41_INTERNAL_d57ea71b_4_k_cu_c26b8d35_3934004cuda3std3__45__cpo4rendE,@object
	.size		_ZN41_INTERNAL_d57ea71b_4_k_cu_c26b8d35_3934004cuda3std3__45__cpo4rendE,(_ZN41_INTERNAL_d57ea71b_4_k_cu_c26b8d35_3934004cuda3std6ranges3__45__cpo9iter_swapE - _ZN41_INTERNAL_d57ea71b_4_k_cu_c26b8d35_3934004cuda3std3__45__cpo4rendE)
_ZN41_INTERNAL_d57ea71b_4_k_cu_c26b8d35_3934004cuda3std3__45__cpo4rendE:
	.zero		1
	.type		_ZN41_INTERNAL_d57ea71b_4_k_cu_c26b8d35_3934004cuda3std6ranges3__45__cpo9iter_swapE,@object
	.size		_ZN41_INTERNAL_d57ea71b_4_k_cu_c26b8d35_3934004cuda3std6ranges3__45__cpo9iter_swapE,(_ZN41_INTERNAL_d57ea71b_4_k_cu_c26b8d35_3934004cuda3std3__48unexpectE - _ZN41_INTERNAL_d57ea71b_4_k_cu_c26b8d35_3934004cuda3std6ranges3__45__cpo9iter_swapE)
_ZN41_INTERNAL_d57ea71b_4_k_cu_c26b8d35_3934004cuda3std6ranges3__45__cpo9iter_swapE:
	.zero		1
	.type		_ZN41_INTERNAL_d57ea71b_4_k_cu_c26b8d35_3934004cuda3std3__48unexpectE,@object
	.size		_ZN41_INTERNAL_d57ea71b_4_k_cu_c26b8d35_3934004cuda3std3__48unexpectE,(_ZN41_INTERNAL_d57ea71b_4_k_cu_c26b8d35_3934006thrust24THRUST_300001_SM_1000_NS8cuda_cub3parE - _ZN41_INTERNAL_d57ea71b_4_k_cu_c26b8d35_3934004cuda3std3__48unexpectE)
_ZN41_INTERNAL_d57ea71b_4_k_cu_c26b8d35_3934004cuda3std3__48unexpectE:
	.zero		1
	.type		_ZN41_INTERNAL_d57ea71b_4_k_cu_c26b8d35_3934006thrust24THRUST_300001_SM_1000_NS8cuda_cub3parE,@object
	.size		_ZN41_INTERNAL_d57ea71b_4_k_cu_c26b8d35_3934006thrust24THRUST_300001_SM_1000_NS8cuda_cub3parE,(.L_29 - _ZN41_INTERNAL_d57ea71b_4_k_cu_c26b8d35_3934006thrust24THRUST_300001_SM_1000_NS8cuda_cub3parE)
_ZN41_INTERNAL_d57ea71b_4_k_cu_c26b8d35_3934006thrust24THRUST_300001_SM_1000_NS8cuda_cub3parE:
	.zero		1
.L_29:


//--------------------- .nv.constant0._ZN3cub18CUB_300001_SM_10006detail11EmptyKernelIvEEvv --------------------------
	.section	.nv.constant0._ZN3cub18CUB_300001_SM_10006detail11EmptyKernelIvEEvv,"a",@progbits
	.sectionflags	@""
	.align	4
.nv.constant0._ZN3cub18CUB_300001_SM_10006detail11EmptyKernelIvEEvv:
	.zero		896


//--------------------- SYMBOLS --------------------------

	.type		.nv.reservedSmem.offset0,@object
	.size		.nv.reservedSmem.offset0,0x4
